//
// Generated by NVIDIA NVVM Compiler
//
// Compiler Build ID: CL-36424714
// Cuda compilation tools, release 13.0, V13.0.88
// Based on NVVM 20.0.0
//

.version 9.0
.target sm_100
.address_size 64

	// .globl	interactions_K_HD

.visible .entry interactions_K_HD(
	.param .u32 interactions_K_HD_param_0,
	.param .u32 interactions_K_HD_param_1,
	.param .u64 .ptr .align 1 interactions_K_HD_param_2,
	.param .u64 .ptr .align 1 interactions_K_HD_param_3,
	.param .u64 .ptr .align 1 interactions_K_HD_param_4,
	.param .u64 .ptr .align 1 interactions_K_HD_param_5,
	.param .f32 interactions_K_HD_param_6,
	.param .f32 interactions_K_HD_param_7,
	.param .u64 .ptr .align 1 interactions_K_HD_param_8,
	.param .u64 .ptr .align 1 interactions_K_HD_param_9,
	.param .u64 .ptr .align 1 interactions_K_HD_param_10
)
{


	ret;

}


// ===== COMPILED SASS (sm_100) =====

	.target	sm_100

	.elftype	@"ET_EXEC"


//--------------------- .note.nv.tkinfo           --------------------------
	.section	.note.nv.tkinfo,"",@"SHT_NOTE"
	.sectionflags	@"SHF_NOTE_NV_TKINFO"
	.tkinfo
        /*0018*/ 	.word	0x00000002
        /*0030*/ 	.string	""
        /*0030*/ 	.string	"ptxas"
        /*0030*/ 	.string	"Cuda compilation tools, release 13.0, V13.0.88"
        /*0030*/ 	.string	"Build cuda_13.0.r13.0/compiler.36424714_0"
        /*0030*/ 	.string	"-arch sm_100 -m 64 "



//--------------------- .note.nv.cuinfo           --------------------------
	.section	.note.nv.cuinfo,"",@"SHT_NOTE"
	.sectionflags	@"SHF_NOTE_NV_CUINFO"
        /*0018*/ 	.short	0x0002
        /*001a*/ 	.short	0x0064
        /*001c*/ 	.short	0x0082
	.zero		2


//--------------------- .nv.info                  --------------------------
	.section	.nv.info,"",@"SHT_CUDA_INFO"
	.align	4


	//----- nvinfo : EIATTR_REGCOUNT
	.align		4
        /*0000*/ 	.byte	0x04, 0x2f
        /*0002*/ 	.short	(.L_1 - .L_0)
	.align		4
.L_0:
        /*0004*/ 	.word	index@(interactions_K_HD)
        /*0008*/ 	.word	0x00000004


	//----- nvinfo : EIATTR_FRAME_SIZE
	.align		4
.L_1:
        /*000c*/ 	.byte	0x04, 0x11
        /*000e*/ 	.short	(.L_3 - .L_2)
	.align		4
.L_2:
        /*0010*/ 	.word	index@(interactions_K_HD)
        /*0014*/ 	.word	0x00000000


	//----- nvinfo : EIATTR_MIN_STACK_SIZE
	.align		4
.L_3:
        /*0018*/ 	.byte	0x04, 0x12
        /*001a*/ 	.short	(.L_5 - .L_4)
	.align		4
.L_4:
        /*001c*/ 	.word	index@(interactions_K_HD)
        /*0020*/ 	.word	0x00000000
.L_5:


//--------------------- .nv.compat                --------------------------
	.section	.nv.compat,"",@"SHT_CUDA_COMPAT_INFO"
	.align	4
        /*0000*/ 	.byte	0x02, 0x09, 0x00, 0x00, 0x02, 0x02, 0x01, 0x00, 0x02, 0x05, 0x05, 0x00, 0x03, 0x07, 0x01, 0x01
        /*0010*/ 	.byte	0x02, 0x03, 0x00, 0x00, 0x02, 0x06, 0x01, 0x00, 0x04, 0x0b, 0x08, 0x00, 0x09, 0x00, 0x00, 0x00
        /*0020*/ 	.byte	0x00, 0x00, 0x00, 0x00


//--------------------- .nv.info.interactions_K_HD --------------------------
	.section	.nv.info.interactions_K_HD,"",@"SHT_CUDA_INFO"
	.sectionflags	@""
	.align	4


	//----- nvinfo : EIATTR_CUDA_API_VERSION
	.align		4
        /*0000*/ 	.byte	0x04, 0x37
        /*0002*/ 	.short	(.L_7 - .L_6)
.L_6:
        /*0004*/ 	.word	0x00000082


	//----- nvinfo : EIATTR_KPARAM_INFO
	.align		4
.L_7:
        /*0008*/ 	.byte	0x04, 0x17
        /*000a*/ 	.short	(.L_9 - .L_8)
.L_8:
        /*000c*/ 	.word	0x00000000
        /*0010*/ 	.short	0x000a
        /*0012*/ 	.short	0x0040
        /*0014*/ 	.byte	0x00, 0xf5, 0x21, 0x00


	//----- nvinfo : EIATTR_KPARAM_INFO
	.align		4
.L_9:
        /*0018*/ 	.byte	0x04, 0x17
        /*001a*/ 	.short	(.L_11 - .L_10)
.L_10:
        /*001c*/ 	.word	0x00000000
        /*0020*/ 	.short	0x0009
        /*0022*/ 	.short	0x0038
        /*0024*/ 	.byte	0x00, 0xf5, 0x21, 0x00


	//----- nvinfo : EIATTR_KPARAM_INFO
	.align		4
.L_11:
        /*0028*/ 	.byte	0x04, 0x17
        /*002a*/ 	.short	(.L_13 - .L_12)
.L_12:
        /*002c*/ 	.word	0x00000000
        /*0030*/ 	.short	0x0008
        /*0032*/ 	.short	0x0030
        /*0034*/ 	.byte	0x00, 0xf5, 0x21, 0x00


	//----- nvinfo : EIATTR_KPARAM_INFO
	.align		4
.L_13:
        /*0038*/ 	.byte	0x04, 0x17
        /*003a*/ 	.short	(.L_15 - .L_14)
.L_14:
        /*003c*/ 	.word	0x00000000
        /*0040*/ 	.short	0x0007
        /*0042*/ 	.short	0x002c
        /*0044*/ 	.byte	0x00, 0xf0, 0x11, 0x00


	//----- nvinfo : EIATTR_KPARAM_INFO
	.align		4
.L_15:
        /*0048*/ 	.byte	0x04, 0x17
        /*004a*/ 	.short	(.L_17 - .L_16)
.L_16:
        /*004c*/ 	.word	0x00000000
        /*0050*/ 	.short	0x0006
        /*0052*/ 	.short	0x0028
        /*0054*/ 	.byte	0x00, 0xf0, 0x11, 0x00


	//----- nvinfo : EIATTR_KPARAM_INFO
	.align		4
.L_17:
        /*0058*/ 	.byte	0x04, 0x17
        /*005a*/ 	.short	(.L_19 - .L_18)
.L_18:
        /*005c*/ 	.word	0x00000000
        /*0060*/ 	.short	0x0005
        /*0062*/ 	.short	0x0020
        /*0064*/ 	.byte	0x00, 0xf5, 0x21, 0x00


	//----- nvinfo : EIATTR_KPARAM_INFO
	.align		4
.L_19:
        /*0068*/ 	.byte	0x04, 0x17
        /*006a*/ 	.short	(.L_21 - .L_20)
.L_20:
        /*006c*/ 	.word	0x00000000
        /*0070*/ 	.short	0x0004
        /*0072*/ 	.short	0x0018
        /*0074*/ 	.byte	0x00, 0xf5, 0x21, 0x00


	//----- nvinfo : EIATTR_KPARAM_INFO
	.align		4
.L_21:
        /*0078*/ 	.byte	0x04, 0x17
        /*007a*/ 	.short	(.L_23 - .L_22)
.L_22:
        /*007c*/ 	.word	0x00000000
        /*0080*/ 	.short	0x0003
        /*0082*/ 	.short	0x0010
        /*0084*/ 	.byte	0x00, 0xf5, 0x21, 0x00


	//----- nvinfo : EIATTR_KPARAM_INFO
	.align		4
.L_23:
        /*0088*/ 	.byte	0x04, 0x17
        /*008a*/ 	.short	(.L_25 - .L_24)
.L_24:
        /*008c*/ 	.word	0x00000000
        /*0090*/ 	.short	0x0002
        /*0092*/ 	.short	0x0008
        /*0094*/ 	.byte	0x00, 0xf5, 0x21, 0x00


	//----- nvinfo : EIATTR_KPARAM_INFO
	.align		4
.L_25:
        /*0098*/ 	.byte	0x04, 0x17
        /*009a*/ 	.short	(.L_27 - .L_26)
.L_26:
        /*009c*/ 	.word	0x00000000
        /*00a0*/ 	.short	0x0001
        /*00a2*/ 	.short	0x0004
        /*00a4*/ 	.byte	0x00, 0xf0, 0x11, 0x00


	//----- nvinfo : EIATTR_KPARAM_INFO
	.align		4
.L_27:
        /*00a8*/ 	.byte	0x04, 0x17
        /*00aa*/ 	.short	(.L_29 - .L_28)
.L_28:
        /*00ac*/ 	.word	0x00000000
        /*00b0*/ 	.short	0x0000
        /*00b2*/ 	.short	0x0000
        /*00b4*/ 	.byte	0x00, 0xf0, 0x11, 0x00


	//----- nvinfo : EIATTR_SPARSE_MMA_MASK
	.align		4
.L_29:
        /*00b8*/ 	.byte	0x03, 0x50
        /*00ba*/ 	.short	0x0000


	//----- nvinfo : EIATTR_MAXREG_COUNT
	.align		4
        /*00bc*/ 	.byte	0x03, 0x1b
        /*00be*/ 	.short	0x00ff


	//----- nvinfo : EIATTR_MERCURY_ISA_VERSION
	.align		4
        /*00c0*/ 	.byte	0x03, 0x5f
        /*00c2*/ 	.short	0x0101


	//----- nvinfo : EIATTR_VRC_CTA_INIT_COUNT
	.align		4
        /*00c4*/ 	.byte	0x02, 0x4a
	.zero		1
	.zero		1


	//----- nvinfo : EIATTR_EXIT_INSTR_OFFSETS
	.align		4
        /*00c8*/ 	.byte	0x04, 0x1c
        /*00ca*/ 	.short	(.L_31 - .L_30)


	//   ....[0]....
.L_30:
        /*00cc*/ 	.word	0x00000010


	//----- nvinfo : EIATTR_CBANK_PARAM_SIZE
	.align		4
.L_31:
        /*00d0*/ 	.byte	0x03, 0x19
        /*00d2*/ 	.short	0x0048


	//----- nvinfo : EIATTR_PARAM_CBANK
	.align		4
        /*00d4*/ 	.byte	0x04, 0x0a
        /*00d6*/ 	.short	(.L_33 - .L_32)
	.align		4
.L_32:
        /*00d8*/ 	.word	index@(.nv.constant0.interactions_K_HD)
        /*00dc*/ 	.short	0x0380
        /*00de*/ 	.short	0x0048


	//----- nvinfo : EIATTR_SW_WAR
	.align		4
.L_33:
        /*00e0*/ 	.byte	0x04, 0x36
        /*00e2*/ 	.short	(.L_35 - .L_34)
.L_34:
        /*00e4*/ 	.word	0x00000008
.L_35:


//--------------------- .nv.callgraph             --------------------------
	.section	.nv.callgraph,"",@"SHT_CUDA_CALLGRAPH"
	.align	4
	.sectionentsize	8
	.align		4
        /*0000*/ 	.word	0x00000000
	.align		4
        /*0004*/ 	.word	0xffffffff
	.align		4
        /*0008*/ 	.word	0x00000000
	.align		4
        /*000c*/ 	.word	0xfffffffe
	.align		4
        /*0010*/ 	.word	0x00000000
	.align		4
        /*0014*/ 	.word	0xfffffffd
	.align		4
        /*0018*/ 	.word	0x00000000
	.align		4
        /*001c*/ 	.word	0xfffffffc


//--------------------- .text.interactions_K_HD   --------------------------
	.section	.text.interactions_K_HD,"ax",@progbits
	.align	128
        .global         interactions_K_HD
        .type           interactions_K_HD,@function
        .size           interactions_K_HD,(.L_x_1 - interactions_K_HD)
        .other          interactions_K_HD,@"STO_CUDA_ENTRY STV_DEFAULT"
interactions_K_HD:
.text.interactions_K_HD:
[----:B------:R-:W-:Y:S01]  /*0000*/  LDC R1, c[0x0][0x37c] ;  /* 0x0000df00ff017b82 */ /* 0x000fe20000000800 */
[----:B------:R-:W-:Y:S05]  /*0010*/  EXIT ;  /* 0x000000000000794d */ /* 0x000fea0003800000 */
.L_x_0:
[----:B------:R-:W-:-:S00]  /*0020*/  BRA `(.L_x_0) ;  /* 0xfffffffc00fc7947 */ /* 0x000fc0000383ffff */
[----:B------:R-:W-:-:S00]  /*0030*/  NOP ;  /* 0x0000000000007918 */ /* 0x000fc00000000000 */
        /* <DEDUP_REMOVED lines=12> */
.L_x_1:


//--------------------- .nv.shared.reserved.0     --------------------------
	.section	.nv.shared.reserved.0,"aw",@nobits
	.weak		__nv_reservedSMEM_offset_0_alias
	.size		__nv_reservedSMEM_offset_0_alias, 0, 64
	.other		__nv_reservedSMEM_offset_0_alias,@"STO_CUDA_RESERVED_SHARED STV_DEFAULT"
__nv_reservedSMEM_offset_0_alias:
	.zero		0
	.zero		64


//--------------------- .nv.constant0.interactions_K_HD --------------------------
	.section	.nv.constant0.interactions_K_HD,"a",@progbits
	.sectionflags	@""
	.align	4
.nv.constant0.interactions_K_HD:
	.zero		968


//--------------------- SYMBOLS --------------------------

	.type		.nv.reservedSmem.offset0,@object
	.size		.nv.reservedSmem.offset0,0x4
